	.headerflags	@"EF_CUDA_TEXMODE_UNIFIED EF_CUDA_64BIT_ADDRESS EF_CUDA_ACCELERATORS EF_CUDA_SM90 EF_CUDA_VIRTUAL_SM(EF_CUDA_SM90)"
	.elftype	@"ET_EXEC"


//--------------------- .nv.info                  --------------------------
	.section	.nv.info,"",@"SHT_CUDA_INFO"
	.align	4


	//----- nvinfo : EIATTR_REGCOUNT
	.align		4
        /*0000*/ 	.byte	0x04, 0x2f
        /*0002*/ 	.short	(.L_1 - .L_0)
	.align		4
.L_0:
        /*0004*/ 	.word	index@(triton_poi_fused_cat_54)
        /*0008*/ 	.word	0x00000014


	//----- nvinfo : EIATTR_MIN_STACK_SIZE
	.align		4
.L_1:
        /*000c*/ 	.byte	0x04, 0x12
        /*000e*/ 	.short	(.L_3 - .L_2)
	.align		4
.L_2:
        /*0010*/ 	.word	index@(triton_poi_fused_cat_54)
        /*0014*/ 	.word	0x00000000


	//----- nvinfo : EIATTR_FRAME_SIZE
	.align		4
.L_3:
        /*0018*/ 	.byte	0x04, 0x11
        /*001a*/ 	.short	(.L_5 - .L_4)
	.align		4
.L_4:
        /*001c*/ 	.word	index@(triton_poi_fused_cat_54)
        /*0020*/ 	.word	0x00000000


	//----- nvinfo : EIATTR_MIN_STACK_SIZE
	.align		4
.L_5:
        /*0024*/ 	.byte	0x04, 0x12
        /*0026*/ 	.short	(.L_7 - .L_6)
	.align		4
.L_6:
        /*0028*/ 	.word	index@(triton_poi_fused_cat_54)
        /*002c*/ 	.word	0x00000000
.L_7:


//--------------------- .nv.info.triton_poi_fused_cat_54 --------------------------
	.section	.nv.info.triton_poi_fused_cat_54,"",@"SHT_CUDA_INFO"
	.sectionflags	@""
	.align	4


	//----- nvinfo : EIATTR_CUDA_API_VERSION
	.align		4
        /*0000*/ 	.byte	0x04, 0x37
        /*0002*/ 	.short	(.L_9 - .L_8)
.L_8:
        /*0004*/ 	.word	0x0000007c


	//----- nvinfo : EIATTR_KPARAM_INFO
	.align		4
.L_9:
        /*0008*/ 	.byte	0x04, 0x17
        /*000a*/ 	.short	(.L_11 - .L_10)
.L_10:
        /*000c*/ 	.word	0x00000000
        /*0010*/ 	.short	0x0005
        /*0012*/ 	.short	0x0028
        /*0014*/ 	.byte	0x00, 0xf0, 0x11, 0x00


	//----- nvinfo : EIATTR_KPARAM_INFO
	.align		4
.L_11:
        /*0018*/ 	.byte	0x04, 0x17
        /*001a*/ 	.short	(.L_13 - .L_12)
.L_12:
        /*001c*/ 	.word	0x00000000
        /*0020*/ 	.short	0x0004
        /*0022*/ 	.short	0x0020
        /*0024*/ 	.byte	0x00, 0xf4, 0x21, 0x00


	//----- nvinfo : EIATTR_KPARAM_INFO
	.align		4
.L_13:
        /*0028*/ 	.byte	0x04, 0x17
        /*002a*/ 	.short	(.L_15 - .L_14)
.L_14:
        /*002c*/ 	.word	0x00000000
        /*0030*/ 	.short	0x0003
        /*0032*/ 	.short	0x0018
        /*0034*/ 	.byte	0x00, 0xf4, 0x21, 0x00


	//----- nvinfo : EIATTR_KPARAM_INFO
	.align		4
.L_15:
        /*0038*/ 	.byte	0x04, 0x17
        /*003a*/ 	.short	(.L_17 - .L_16)
.L_16:
        /*003c*/ 	.word	0x00000000
        /*0040*/ 	.short	0x0002
        /*0042*/ 	.short	0x0010
        /*0044*/ 	.byte	0x00, 0xf4, 0x21, 0x00


	//----- nvinfo : EIATTR_KPARAM_INFO
	.align		4
.L_17:
        /*0048*/ 	.byte	0x04, 0x17
        /*004a*/ 	.short	(.L_19 - .L_18)
.L_18:
        /*004c*/ 	.word	0x00000000
        /*0050*/ 	.short	0x0001
        /*0052*/ 	.short	0x0008
        /*0054*/ 	.byte	0x00, 0xf4, 0x21, 0x00


	//----- nvinfo : EIATTR_KPARAM_INFO
	.align		4
.L_19:
        /*0058*/ 	.byte	0x04, 0x17
        /*005a*/ 	.short	(.L_21 - .L_20)
.L_20:
        /*005c*/ 	.word	0x00000000
        /*0060*/ 	.short	0x0000
        /*0062*/ 	.short	0x0000
        /*0064*/ 	.byte	0x00, 0xf4, 0x21, 0x00


	//----- nvinfo : EIATTR_SPARSE_MMA_MASK
	.align		4
.L_21:
        /*0068*/ 	.byte	0x03, 0x50
        /*006a*/ 	.short	0x0000


	//----- nvinfo : EIATTR_MAXREG_COUNT
	.align		4
        /*006c*/ 	.byte	0x03, 0x1b
        /*006e*/ 	.short	0x00ff


	//----- nvinfo : EIATTR_EXIT_INSTR_OFFSETS
	.align		4
        /*0070*/ 	.byte	0x04, 0x1c
        /*0072*/ 	.short	(.L_23 - .L_22)


	//   ....[0]....
.L_22:
        /*0074*/ 	.word	0x000003a0


	//   ....[1]....
        /*0078*/ 	.word	0x000003c0


	//----- nvinfo : EIATTR_REQNTID
	.align		4
.L_23:
        /*007c*/ 	.byte	0x04, 0x10
        /*007e*/ 	.short	(.L_25 - .L_24)
.L_24:
        /*0080*/ 	.word	0x00000080
        /*0084*/ 	.word	0x00000001
        /*0088*/ 	.word	0x00000001


	//----- nvinfo : EIATTR_CBANK_PARAM_SIZE
	.align		4
.L_25:
        /*008c*/ 	.byte	0x03, 0x19
        /*008e*/ 	.short	0x002c


	//----- nvinfo : EIATTR_PARAM_CBANK
	.align		4
        /*0090*/ 	.byte	0x04, 0x0a
        /*0092*/ 	.short	(.L_27 - .L_26)
	.align		4
.L_26:
        /*0094*/ 	.word	index@(.nv.constant0.triton_poi_fused_cat_54)
        /*0098*/ 	.short	0x0210
        /*009a*/ 	.short	0x002c


	//----- nvinfo : EIATTR_SW_WAR
	.align		4
.L_27:
        /*009c*/ 	.byte	0x04, 0x36
        /*009e*/ 	.short	(.L_29 - .L_28)
.L_28:
        /*00a0*/ 	.word	0x00000008
.L_29:


//--------------------- .nv.callgraph             --------------------------
	.section	.nv.callgraph,"",@"SHT_CUDA_CALLGRAPH"
	.align	4
	.sectionentsize	8
	.align		4
        /*0000*/ 	.word	0x00000000
	.align		4
        /*0004*/ 	.word	0xffffffff
	.align		4
        /*0008*/ 	.word	0x00000000
	.align		4
        /*000c*/ 	.word	0xfffffffe
	.align		4
        /*0010*/ 	.word	0x00000000
	.align		4
        /*0014*/ 	.word	0xfffffffd
	.align		4
        /*0018*/ 	.word	0x00000000
	.align		4
        /*001c*/ 	.word	0xfffffffc


//--------------------- .text.triton_poi_fused_cat_54 --------------------------
	.section	.text.triton_poi_fused_cat_54,"ax",@progbits
	.align	128
        .global         triton_poi_fused_cat_54
        .type           triton_poi_fused_cat_54,@function
        .size           triton_poi_fused_cat_54,(.L_x_1 - triton_poi_fused_cat_54)
        .other          triton_poi_fused_cat_54,@"STO_CUDA_ENTRY STV_DEFAULT"
triton_poi_fused_cat_54:
.text.triton_poi_fused_cat_54:
[----:B------:R-:W0:Y:S02]  /*0000*/  LDC R1, c[0x0][0x28] ;  /* 0x00000a00ff017b82 */ /* 0x000e240000000800 */
[----:B------:R-:W1:Y:S01]  /*0010*/  S2R R0, SR_TID.X ;  /* 0x0000000000007919 */ /* 0x000e620000002100 */
[----:B------:R-:W2:Y:S01]  /*0020*/  LDC.64 R10, c[0x0][0x220] ;  /* 0x00008800ff0a7b82 */ /* 0x000ea20000000a00 */
[----:B------:R-:W-:Y:S01]  /*0030*/  ULDC.64 UR4, c[0x0][0x208] ;  /* 0x0000820000047ab9 */ /* 0x000fe20000000a00 */
[----:B------:R-:W3:Y:S01]  /*0040*/  S2R R3, SR_CTAID.X ;  /* 0x0000000000037919 */ /* 0x000ee20000002500 */
[----:B-1----:R-:W-:-:S05]  /*0050*/  LOP3.LUT R0, R0, 0x7f, RZ, 0xc0, !PT ;  /* 0x0000007f00007812 */ /* 0x002fca00078ec0ff */
[----:B---3--:R-:W-:-:S05]  /*0060*/  IMAD R0, R3, 0x80, R0 ;  /* 0x0000008003007824 */ /* 0x008fca00078e0200 */
[----:B------:R-:W-:Y:S02]  /*0070*/  SHF.R.S32.HI R3, RZ, 0x1f, R0 ;  /* 0x0000001fff037819 */ /* 0x000fe40000011400 */
[----:B------:R-:W-:Y:S02]  /*0080*/  ISETP.GE.AND P0, PT, R0, 0x2800, PT ;  /* 0x000028000000780c */ /* 0x000fe40003f06270 */
[----:B------:R-:W-:Y:S02]  /*0090*/  LEA.HI R4, R3, R0, RZ, 0x2 ;  /* 0x0000000003047211 */ /* 0x000fe400078f10ff */
[----:B------:R-:W1:Y:S02]  /*00a0*/  LDC.64 R2, c[0x0][0x210] ;  /* 0x00008400ff027b82 */ /* 0x000e640000000a00 */
[----:B------:R-:W-:Y:S02]  /*00b0*/  SHF.R.S32.HI R6, RZ, 0x2, R4 ;  /* 0x00000002ff067819 */ /* 0x000fe40000011404 */
[----:B------:R-:W-:-:S03]  /*00c0*/  LOP3.LUT R7, R4, 0xfffffffc, RZ, 0xc0, !PT ;  /* 0xfffffffc04077812 */ /* 0x000fc600078ec0ff */
[----:B------:R-:W-:-:S04]  /*00d0*/  IMAD.HI R5, R6, 0x66666667, RZ ;  /* 0x6666666706057827 */ /* 0x000fc800078e02ff */
[----:B------:R-:W-:Y:S01]  /*00e0*/  IMAD.IADD R7, R0, 0x1, -R7 ;  /* 0x0000000100077824 */ /* 0x000fe200078e0a07 */
[----:B------:R-:W-:-:S04]  /*00f0*/  SHF.R.U32.HI R8, RZ, 0x1f, R5 ;  /* 0x0000001fff087819 */ /* 0x000fc80000011605 */
[----:B------:R-:W-:Y:S01]  /*0100*/  LEA.HI.SX32 R5, R5, R8, 0x18 ;  /* 0x0000000805057211 */ /* 0x000fe200078fc2ff */
[----:B------:R-:W-:-:S04]  /*0110*/  IMAD.HI R8, R0, 0x66666667, RZ ;  /* 0x6666666700087827 */ /* 0x000fc800078e02ff */
[----:B------:R-:W-:Y:S01]  /*0120*/  IMAD R6, R5, -0x280, R6 ;  /* 0xfffffd8005067824 */ /* 0x000fe200078e0206 */
[----:B------:R-:W-:Y:S01]  /*0130*/  SHF.R.U32.HI R9, RZ, 0x1f, R8 ;  /* 0x0000001fff097819 */ /* 0x000fe20000011608 */
[----:B------:R-:W3:Y:S02]  /*0140*/  LDC.64 R4, c[0x0][0x218] ;  /* 0x00008600ff047b82 */ /* 0x000ee40000000a00 */
[C---:B------:R-:W-:Y:S01]  /*0150*/  IMAD R12, R6.reuse, 0x4, R7 ;  /* 0x00000004060c7824 */ /* 0x040fe200078e0207 */
[----:B------:R-:W-:Y:S02]  /*0160*/  ISETP.GE.AND P5, PT, R6, 0x100, PT ;  /* 0x000001000600780c */ /* 0x000fe40003fa6270 */
[----:B------:R-:W-:Y:S01]  /*0170*/  LEA.HI.SX32 R7, R8, R9, 0x16 ;  /* 0x0000000908077211 */ /* 0x000fe200078fb2ff */
[----:B------:R-:W-:Y:S01]  /*0180*/  VIADD R12, R12, 0x2000 ;  /* 0x000020000c0c7836 */ /* 0x000fe20000000000 */
[----:B------:R-:W-:Y:S01]  /*0190*/  ISETP.LT.AND P6, PT, R0, 0x2800, !P5 ;  /* 0x000028000000780c */ /* 0x000fe20006fc1270 */
[----:B------:R-:W4:Y:S01]  /*01a0*/  LDC.64 R8, c[0x0][0x228] ;  /* 0x00008a00ff087b82 */ /* 0x000f220000000a00 */
[----:B------:R-:W-:Y:S01]  /*01b0*/  LOP3.LUT R15, R6, 0xffffff80, RZ, 0xc0, !PT ;  /* 0xffffff80060f7812 */ /* 0x000fe200078ec0ff */
[----:B------:R-:W-:-:S02]  /*01c0*/  IMAD R13, R7, 0x2400, R12 ;  /* 0x00002400070d7824 */ /* 0x000fc400078e020c */
[----:B------:R-:W-:Y:S01]  /*01d0*/  IMAD R14, R7, 0x2200, R12 ;  /* 0x00002200070e7824 */ /* 0x000fe200078e020c */
[C---:B------:R-:W-:Y:S01]  /*01e0*/  ISETP.EQ.AND P4, PT, R15.reuse, 0x100, !P0 ;  /* 0x000001000f00780c */ /* 0x040fe20004782270 */
[----:B------:R-:W-:Y:S01]  /*01f0*/  IMAD.MOV.U32 R12, RZ, RZ, RZ ;  /* 0x000000ffff0c7224 */ /* 0x000fe200078e00ff */
[----:B------:R-:W-:Y:S01]  /*0200*/  ISETP.EQ.AND P2, PT, R15, 0x180, !P0 ;  /* 0x000001800f00780c */ /* 0x000fe20004742270 */
[----:B-1----:R-:W-:Y:S01]  /*0210*/  IMAD.WIDE R2, R13, 0x4, R2 ;  /* 0x000000040d027825 */ /* 0x002fe200078e0202 */
[----:B------:R-:W-:Y:S02]  /*0220*/  IADD3 R13, R14, -0x400, RZ ;  /* 0xfffffc000e0d7810 */ /* 0x000fe40007ffe0ff */
[----:B------:R-:W-:Y:S02]  /*0230*/  ISETP.GT.AND P1, PT, R6, 0x1ff, !P0 ;  /* 0x000001ff0600780c */ /* 0x000fe40004724270 */
[----:B------:R1:W5:Y:S01]  /*0240*/  @P6 LDG.E R12, desc[UR4][R2.64] ;  /* 0x00000004020c6981 */ /* 0x000362000c1e1900 */
[----:B------:R-:W-:-:S02]  /*0250*/  VIADD R15, R14, 0xfffffa00 ;  /* 0xfffffa000e0f7836 */ /* 0x000fc40000000000 */
[----:B------:R-:W-:Y:S01]  /*0260*/  VIADD R17, R14, 0xfffff800 ;  /* 0xfffff8000e117836 */ /* 0x000fe20000000000 */
[----:B------:R-:W-:Y:S01]  /*0270*/  HFMA2.MMA R14, -RZ, RZ, 0, 0 ;  /* 0x00000000ff0e7435 */ /* 0x000fe200000001ff */
[----:B---3--:R-:W-:-:S04]  /*0280*/  IMAD.WIDE R4, R13, 0x4, R4 ;  /* 0x000000040d047825 */ /* 0x008fc800078e0204 */
[----:B------:R-:W-:Y:S01]  /*0290*/  IMAD.MOV.U32 R13, RZ, RZ, RZ ;  /* 0x000000ffff0d7224 */ /* 0x000fe200078e00ff */
[----:B-1----:R-:W1:Y:S01]  /*02a0*/  LDC.64 R2, c[0x0][0x230] ;  /* 0x00008c00ff027b82 */ /* 0x002e620000000a00 */
[----:B--2---:R-:W-:-:S04]  /*02b0*/  IMAD.WIDE R10, R15, 0x4, R10 ;  /* 0x000000040f0a7825 */ /* 0x004fc800078e020a */
[----:B------:R-:W-:Y:S01]  /*02c0*/  IMAD.MOV.U32 R16, RZ, RZ, RZ ;  /* 0x000000ffff107224 */ /* 0x000fe200078e00ff */
[----:B------:R-:W2:Y:S01]  /*02d0*/  @P4 LDG.E R13, desc[UR4][R4.64] ;  /* 0x00000004040d4981 */ /* 0x000ea2000c1e1900 */
[----:B----4-:R-:W-:-:S03]  /*02e0*/  IMAD.WIDE R8, R17, 0x4, R8 ;  /* 0x0000000411087825 */ /* 0x010fc600078e0208 */
[----:B------:R-:W3:Y:S04]  /*02f0*/  @P2 LDG.E R14, desc[UR4][R10.64] ;  /* 0x000000040a0e2981 */ /* 0x000ee8000c1e1900 */
[----:B------:R-:W4:Y:S01]  /*0300*/  @P1 LDG.E R16, desc[UR4][R8.64] ;  /* 0x0000000408101981 */ /* 0x000f22000c1e1900 */
[----:B------:R-:W-:Y:S01]  /*0310*/  ISETP.GE.AND P3, PT, R6, 0x180, PT ;  /* 0x000001800600780c */ /* 0x000fe20003f66270 */
[----:B------:R-:W-:-:S04]  /*0320*/  IMAD R0, R7, -0xa00, R0 ;  /* 0xfffff60007007824 */ /* 0x000fc800078e0200 */
[----:B------:R-:W-:-:S04]  /*0330*/  IMAD R7, R7, 0x2a00, R0 ;  /* 0x00002a0007077824 */ /* 0x000fc800078e0200 */
[----:B-1----:R-:W-:Y:S01]  /*0340*/  IMAD.WIDE R2, R7, 0x4, R2 ;  /* 0x0000000407027825 */ /* 0x002fe200078e0202 */
[----:B-----5:R-:W-:Y:S02]  /*0350*/  SEL R15, R12, RZ, P6 ;  /* 0x000000ff0c0f7207 */ /* 0x020fe40003000000 */
[----:B------:R-:W-:Y:S02]  /*0360*/  ISETP.GE.AND P6, PT, R6, 0x200, PT ;  /* 0x000002000600780c */ /* 0x000fe40003fc6270 */
[----:B--2---:R-:W-:Y:S02]  /*0370*/  @P5 SEL R15, R13, RZ, P4 ;  /* 0x000000ff0d0f5207 */ /* 0x004fe40002000000 */
[----:B---3--:R-:W-:-:S09]  /*0380*/  @P3 SEL R15, R14, RZ, P2 ;  /* 0x000000ff0e0f3207 */ /* 0x008fd20001000000 */
[----:B----4-:R-:W-:Y:S01]  /*0390*/  @P6 SEL R15, R16, RZ, P1 ;  /* 0x000000ff100f6207 */ /* 0x010fe20000800000 */
[----:B------:R-:W-:Y:S06]  /*03a0*/  @P0 EXIT ;  /* 0x000000000000094d */ /* 0x000fec0003800000 */
[----:B------:R-:W-:Y:S01]  /*03b0*/  STG.E desc[UR4][R2.64], R15 ;  /* 0x0000000f02007986 */ /* 0x000fe2000c101904 */
[----:B------:R-:W-:Y:S05]  /*03c0*/  EXIT ;  /* 0x000000000000794d */ /* 0x000fea0003800000 */
.L_x_0:
[----:B------:R-:W-:-:S00]  /*03d0*/  BRA `(.L_x_0) ;  /* 0xfffffffc00fc7947 */ /* 0x000fc0000383ffff */
[----:B------:R-:W-:-:S00]  /*03e0*/  NOP ;  /* 0x0000000000007918 */ /* 0x000fc00000000000 */
        /* <DEDUP_REMOVED lines=9> */
.L_x_1:


//--------------------- .nv.constant0.triton_poi_fused_cat_54 --------------------------
	.section	.nv.constant0.triton_poi_fused_cat_54,"a",@progbits
	.sectionflags	@""
	.align	4
.nv.constant0.triton_poi_fused_cat_54:
	.zero		572
